	.headerflags	@"EF_CUDA_TEXMODE_UNIFIED EF_CUDA_64BIT_ADDRESS EF_CUDA_ACCELERATORS EF_CUDA_SM90 EF_CUDA_VIRTUAL_SM(EF_CUDA_SM90)"
	.elftype	@"ET_EXEC"


//--------------------- .nv.info                  --------------------------
	.section	.nv.info,"",@"SHT_CUDA_INFO"
	.align	4


	//----- nvinfo : EIATTR_REGCOUNT
	.align		4
        /*0000*/ 	.byte	0x04, 0x2f
        /*0002*/ 	.short	(.L_1 - .L_0)
	.align		4
.L_0:
        /*0004*/ 	.word	index@(triton_poi_fused__native_batch_norm_legit_no_training_convolution_relu_10)
        /*0008*/ 	.word	0x0000001f


	//----- nvinfo : EIATTR_MIN_STACK_SIZE
	.align		4
.L_1:
        /*000c*/ 	.byte	0x04, 0x12
        /*000e*/ 	.short	(.L_3 - .L_2)
	.align		4
.L_2:
        /*0010*/ 	.word	index@(triton_poi_fused__native_batch_norm_legit_no_training_convolution_relu_10)
        /*0014*/ 	.word	0x00000000


	//----- nvinfo : EIATTR_FRAME_SIZE
	.align		4
.L_3:
        /*0018*/ 	.byte	0x04, 0x11
        /*001a*/ 	.short	(.L_5 - .L_4)
	.align		4
.L_4:
        /*001c*/ 	.word	index@(triton_poi_fused__native_batch_norm_legit_no_training_convolution_relu_10)
        /*0020*/ 	.word	0x00000000


	//----- nvinfo : EIATTR_MIN_STACK_SIZE
	.align		4
.L_5:
        /*0024*/ 	.byte	0x04, 0x12
        /*0026*/ 	.short	(.L_7 - .L_6)
	.align		4
.L_6:
        /*0028*/ 	.word	index@(triton_poi_fused__native_batch_norm_legit_no_training_convolution_relu_10)
        /*002c*/ 	.word	0x00000000
.L_7:


//--------------------- .nv.info.triton_poi_fused__native_batch_norm_legit_no_training_convolution_relu_10 --------------------------
	.section	.nv.info.triton_poi_fused__native_batch_norm_legit_no_training_convolution_relu_10,"",@"SHT_CUDA_INFO"
	.sectionflags	@""
	.align	4


	//----- nvinfo : EIATTR_CUDA_API_VERSION
	.align		4
        /*0000*/ 	.byte	0x04, 0x37
        /*0002*/ 	.short	(.L_9 - .L_8)
.L_8:
        /*0004*/ 	.word	0x0000007c


	//----- nvinfo : EIATTR_KPARAM_INFO
	.align		4
.L_9:
        /*0008*/ 	.byte	0x04, 0x17
        /*000a*/ 	.short	(.L_11 - .L_10)
.L_10:
        /*000c*/ 	.word	0x00000000
        /*0010*/ 	.short	0x0003
        /*0012*/ 	.short	0x0014
        /*0014*/ 	.byte	0x00, 0xf0, 0x11, 0x00


	//----- nvinfo : EIATTR_KPARAM_INFO
	.align		4
.L_11:
        /*0018*/ 	.byte	0x04, 0x17
        /*001a*/ 	.short	(.L_13 - .L_12)
.L_12:
        /*001c*/ 	.word	0x00000000
        /*0020*/ 	.short	0x0002
        /*0022*/ 	.short	0x0010
        /*0024*/ 	.byte	0x00, 0xf0, 0x11, 0x00


	//----- nvinfo : EIATTR_KPARAM_INFO
	.align		4
.L_13:
        /*0028*/ 	.byte	0x04, 0x17
        /*002a*/ 	.short	(.L_15 - .L_14)
.L_14:
        /*002c*/ 	.word	0x00000000
        /*0030*/ 	.short	0x0001
        /*0032*/ 	.short	0x0008
        /*0034*/ 	.byte	0x00, 0xf4, 0x21, 0x00


	//----- nvinfo : EIATTR_KPARAM_INFO
	.align		4
.L_15:
        /*0038*/ 	.byte	0x04, 0x17
        /*003a*/ 	.short	(.L_17 - .L_16)
.L_16:
        /*003c*/ 	.word	0x00000000
        /*0040*/ 	.short	0x0000
        /*0042*/ 	.short	0x0000
        /*0044*/ 	.byte	0x00, 0xf4, 0x21, 0x00


	//----- nvinfo : EIATTR_SPARSE_MMA_MASK
	.align		4
.L_17:
        /*0048*/ 	.byte	0x03, 0x50
        /*004a*/ 	.short	0x0000


	//----- nvinfo : EIATTR_MAXREG_COUNT
	.align		4
        /*004c*/ 	.byte	0x03, 0x1b
        /*004e*/ 	.short	0x00ff


	//----- nvinfo : EIATTR_EXIT_INSTR_OFFSETS
	.align		4
        /*0050*/ 	.byte	0x04, 0x1c
        /*0052*/ 	.short	(.L_19 - .L_18)


	//   ....[0]....
.L_18:
        /*0054*/ 	.word	0x000005c0


	//   ....[1]....
        /*0058*/ 	.word	0x00000610


	//----- nvinfo : EIATTR_REQNTID
	.align		4
.L_19:
        /*005c*/ 	.byte	0x04, 0x10
        /*005e*/ 	.short	(.L_21 - .L_20)
.L_20:
        /*0060*/ 	.word	0x00000080
        /*0064*/ 	.word	0x00000001
        /*0068*/ 	.word	0x00000001


	//----- nvinfo : EIATTR_CBANK_PARAM_SIZE
	.align		4
.L_21:
        /*006c*/ 	.byte	0x03, 0x19
        /*006e*/ 	.short	0x0018


	//----- nvinfo : EIATTR_PARAM_CBANK
	.align		4
        /*0070*/ 	.byte	0x04, 0x0a
        /*0072*/ 	.short	(.L_23 - .L_22)
	.align		4
.L_22:
        /*0074*/ 	.word	index@(.nv.constant0.triton_poi_fused__native_batch_norm_legit_no_training_convolution_relu_10)
        /*0078*/ 	.short	0x0210
        /*007a*/ 	.short	0x0018


	//----- nvinfo : EIATTR_SW_WAR
	.align		4
.L_23:
        /*007c*/ 	.byte	0x04, 0x36
        /*007e*/ 	.short	(.L_25 - .L_24)
.L_24:
        /*0080*/ 	.word	0x00000008
.L_25:


//--------------------- .nv.callgraph             --------------------------
	.section	.nv.callgraph,"",@"SHT_CUDA_CALLGRAPH"
	.align	4
	.sectionentsize	8
	.align		4
        /*0000*/ 	.word	0x00000000
	.align		4
        /*0004*/ 	.word	0xffffffff
	.align		4
        /*0008*/ 	.word	0x00000000
	.align		4
        /*000c*/ 	.word	0xfffffffe
	.align		4
        /*0010*/ 	.word	0x00000000
	.align		4
        /*0014*/ 	.word	0xfffffffd
	.align		4
        /*0018*/ 	.word	0x00000000
	.align		4
        /*001c*/ 	.word	0xfffffffc


//--------------------- .text.triton_poi_fused__native_batch_norm_legit_no_training_convolution_relu_10 --------------------------
	.section	.text.triton_poi_fused__native_batch_norm_legit_no_training_convolution_relu_10,"ax",@progbits
	.sectionflags	@"SHF_BARRIERS=1"
	.align	128
        .global         triton_poi_fused__native_batch_norm_legit_no_training_convolution_relu_10
        .type           triton_poi_fused__native_batch_norm_legit_no_training_convolution_relu_10,@function
        .size           triton_poi_fused__native_batch_norm_legit_no_training_convolution_relu_10,(.L_x_1 - triton_poi_fused__native_batch_norm_legit_no_training_convolution_relu_10)
        .other          triton_poi_fused__native_batch_norm_legit_no_training_convolution_relu_10,@"STO_CUDA_ENTRY STV_DEFAULT"
triton_poi_fused__native_batch_norm_legit_no_training_convolution_relu_10:
.text.triton_poi_fused__native_batch_norm_legit_no_training_convolution_relu_10:
[----:B------:R-:W0:Y:S01]  /*0000*/  LDC R1, c[0x0][0x28] ;  /* 0x00000a00ff017b82 */ /* 0x000e220000000800 */
[----:B------:R-:W1:Y:S07]  /*0010*/  S2R R21, SR_TID.X ;  /* 0x0000000000157919 */ /* 0x000e6e0000002100 */
[----:B------:R-:W2:Y:S01]  /*0020*/  LDC.64 R8, c[0x0][0x210] ;  /* 0x00008400ff087b82 */ /* 0x000ea20000000a00 */
[----:B------:R-:W-:Y:S01]  /*0030*/  IMAD.MOV.U32 R20, RZ, RZ, RZ ;  /* 0x000000ffff147224 */ /* 0x000fe200078e00ff */
[----:B------:R-:W-:Y:S01]  /*0040*/  ULDC.64 UR6, c[0x0][0x208] ;  /* 0x0000820000067ab9 */ /* 0x000fe20000000a00 */
[----:B------:R-:W3:Y:S01]  /*0050*/  S2R R0, SR_CTAID.X ;  /* 0x0000000000007919 */ /* 0x000ee20000002500 */
[----:B------:R-:W4:Y:S01]  /*0060*/  S2R R18, SR_CTAID.Y ;  /* 0x0000000000127919 */ /* 0x000f220000002600 */
[----:B------:R-:W-:Y:S01]  /*0070*/  IMAD.MOV.U32 R28, RZ, RZ, RZ ;  /* 0x000000ffff1c7224 */ /* 0x000fe200078e00ff */
[----:B-1----:R-:W-:Y:S01]  /*0080*/  SHF.R.U32.HI R19, RZ, 0x4, R21 ;  /* 0x00000004ff137819 */ /* 0x002fe20000011615 */
[----:B---3--:R-:W-:-:S03]  /*0090*/  IMAD.SHL.U32 R0, R0, 0x10, RZ ;  /* 0x0000001000007824 */ /* 0x008fc600078e00ff */
[----:B------:R-:W-:Y:S01]  /*00a0*/  SGXT.U32 R19, R19, 0x3 ;  /* 0x000000031313781a */ /* 0x000fe20000000000 */
[----:B----4-:R-:W-:Y:S01]  /*00b0*/  IMAD.SHL.U32 R18, R18, 0x40, RZ ;  /* 0x0000004012127824 */ /* 0x010fe200078e00ff */
[----:B------:R-:W-:-:S04]  /*00c0*/  LOP3.LUT R12, R0, 0xf, R21, 0xf8, !PT ;  /* 0x0000000f000c7812 */ /* 0x000fc800078ef815 */
[----:B------:R-:W-:Y:S02]  /*00d0*/  LOP3.LUT R3, R18, 0x8, R19, 0xfe, !PT ;  /* 0x0000000812037812 */ /* 0x000fe400078efe13 */
[----:B------:R-:W-:Y:S02]  /*00e0*/  LOP3.LUT R5, R18, 0x18, R19, 0xfe, !PT ;  /* 0x0000001812057812 */ /* 0x000fe400078efe13 */
[----:B------:R-:W-:Y:S01]  /*00f0*/  LOP3.LUT R2, R18, R19, RZ, 0xfc, !PT ;  /* 0x0000001312027212 */ /* 0x000fe200078efcff */
[--C-:B------:R-:W-:Y:S01]  /*0100*/  IMAD R3, R3, 0x9, R12.reuse ;  /* 0x0000000903037824 */ /* 0x100fe200078e020c */
[----:B------:R-:W-:Y:S01]  /*0110*/  LOP3.LUT R4, R18, 0x10, R19, 0xfe, !PT ;  /* 0x0000001012047812 */ /* 0x000fe200078efe13 */
        /* <DEDUP_REMOVED lines=9> */
[----:B------:R-:W-:Y:S01]  /*01b0*/  ISETP.GE.AND P0, PT, R12, 0x9, PT ;  /* 0x000000090c00780c */ /* 0x000fe20003f06270 */
[----:B------:R-:W-:-:S02]  /*01c0*/  IMAD R25, R10, 0x9, R12 ;  /* 0x000000090a197824 */ /* 0x000fc400078e020c */
[----:B------:R-:W-:Y:S02]  /*01d0*/  IMAD R27, R11, 0x9, R12 ;  /* 0x000000090b1b7824 */ /* 0x000fe400078e020c */
[----:B--2---:R-:W-:-:S04]  /*01e0*/  IMAD.WIDE R14, R3, 0x4, R8 ;  /* 0x00000004030e7825 */ /* 0x004fc800078e0208 */
[----:B------:R-:W-:-:S04]  /*01f0*/  IMAD.WIDE R10, R5, 0x4, R8 ;  /* 0x00000004050a7825 */ /* 0x000fc800078e0208 */
[----:B------:R-:W-:-:S04]  /*0200*/  IMAD.WIDE R16, R17, 0x4, R8 ;  /* 0x0000000411107825 */ /* 0x000fc800078e0208 */
[--C-:B------:R-:W-:Y:S01]  /*0210*/  IMAD.WIDE R12, R13, 0x4, R8.reuse ;  /* 0x000000040d0c7825 */ /* 0x100fe200078e0208 */
[----:B------:R-:W2:Y:S03]  /*0220*/  @!P0 LDG.E.EL R20, desc[UR6][R16.64] ;  /* 0x0000000610148981 */ /* 0x000ea6000c2e1900 */
[----:B------:R-:W-:Y:S01]  /*0230*/  IMAD.WIDE R4, R23, 0x4, R8 ;  /* 0x0000000417047825 */ /* 0x000fe200078e0208 */
[----:B------:R-:W-:-:S03]  /*0240*/  CS2R R22, SRZ ;  /* 0x0000000000167805 */ /* 0x000fc6000001ff00 */
[----:B------:R-:W-:-:S03]  /*0250*/  IMAD.WIDE R6, R7, 0x4, R8 ;  /* 0x0000000407067825 */ /* 0x000fc600078e0208 */
[----:B------:R1:W3:Y:S01]  /*0260*/  @!P0 LDG.E.EL R22, desc[UR6][R12.64] ;  /* 0x000000060c168981 */ /* 0x0002e2000c2e1900 */
[--C-:B------:R-:W-:Y:S01]  /*0270*/  IMAD.WIDE R2, R25, 0x4, R8.reuse ;  /* 0x0000000419027825 */ /* 0x100fe200078e0208 */
[----:B------:R-:W-:Y:S02]  /*0280*/  CS2R R24, SRZ ;  /* 0x0000000000187805 */ /* 0x000fe4000001ff00 */
[----:B------:R4:W5:Y:S01]  /*0290*/  @!P0 LDG.E.EL R23, desc[UR6][R10.64] ;  /* 0x000000060a178981 */ /* 0x000962000c2e1900 */
[----:B------:R-:W-:Y:S01]  /*02a0*/  IMAD.WIDE R8, R27, 0x4, R8 ;  /* 0x000000041b087825 */ /* 0x000fe200078e0208 */
[----:B------:R-:W-:Y:S02]  /*02b0*/  CS2R R26, SRZ ;  /* 0x00000000001a7805 */ /* 0x000fe4000001ff00 */
[----:B------:R-:W5:Y:S04]  /*02c0*/  @!P0 LDG.E.EL R24, desc[UR6][R14.64] ;  /* 0x000000060e188981 */ /* 0x000f68000c2e1900 */
[----:B------:R1:W5:Y:S04]  /*02d0*/  @!P0 LDG.E.EL R25, desc[UR6][R4.64] ;  /* 0x0000000604198981 */ /* 0x000368000c2e1900 */
[----:B------:R-:W5:Y:S04]  /*02e0*/  @!P0 LDG.E.EL R26, desc[UR6][R6.64] ;  /* 0x00000006061a8981 */ /* 0x000f68000c2e1900 */
[----:B------:R4:W5:Y:S04]  /*02f0*/  @!P0 LDG.E.EL R28, desc[UR6][R2.64] ;  /* 0x00000006021c8981 */ /* 0x000968000c2e1900 */
[----:B------:R4:W5:Y:S01]  /*0300*/  @!P0 LDG.E.EL R27, desc[UR6][R8.64] ;  /* 0x00000006081b8981 */ /* 0x000962000c2e1900 */
[----:B------:R-:W4:Y:S01]  /*0310*/  S2UR UR5, SR_CgaCtaId ;  /* 0x00000000000579c3 */ /* 0x000f220000008800 */
[----:B-1----:R-:W-:Y:S01]  /*0320*/  IMAD.SHL.U32 R12, R21, 0x40, RZ ;  /* 0x00000040150c7824 */ /* 0x002fe200078e00ff */
[----:B------:R-:W-:-:S04]  /*0330*/  UMOV UR4, 0x400 ;  /* 0x0000040000047882 */ /* 0x000fc80000000000 */
[----:B------:R-:W-:-:S04]  /*0340*/  LOP3.LUT R12, R12, 0x3c0, RZ, 0xc0, !PT ;  /* 0x000003c00c0c7812 */ /* 0x000fc800078ec0ff */
[----:B----4-:R-:W-:-:S04]  /*0350*/  LOP3.LUT R11, R12, R19, RZ, 0xfc, !PT ;  /* 0x000000130c0b7212 */ /* 0x010fc800078efcff */
[----:B------:R-:W-:Y:S01]  /*0360*/  LEA.HI R11, R12, R11, RZ, 0x1c ;  /* 0x0000000b0c0b7211 */ /* 0x000fe200078fe0ff */
[----:B0-----:R-:W-:-:S06]  /*0370*/  UPRMT UR4, UR5, 0x654, UR4 ;  /* 0x0000065405047896 */ /* 0x001fcc0008000004 */
[----:B------:R-:W-:Y:S02]  /*0380*/  LEA R13, R11, UR4, 0x2 ;  /* 0x000000040b0d7c11 */ /* 0x000fe4000f8e10ff */
[----:B------:R-:W-:Y:S01]  /*0390*/  SHF.R.U32.HI R4, RZ, 0x2, R21 ;  /* 0x00000002ff047819 */ /* 0x000fe20000011615 */
[----:B------:R-:W-:-:S03]  /*03a0*/  IMAD.SHL.U32 R21, R21, 0x4, RZ ;  /* 0x0000000415157824 */ /* 0x000fc600078e00ff */
[----:B------:R-:W-:Y:S02]  /*03b0*/  LOP3.LUT R3, R4, 0x1c, RZ, 0xc0, !PT ;  /* 0x0000001c04037812 */ /* 0x000fe400078ec0ff */
[----:B------:R-:W-:-:S05]  /*03c0*/  LOP3.LUT R8, R21, 0x1fc, RZ, 0xc0, !PT ;  /* 0x000001fc15087812 */ /* 0x000fca00078ec0ff */
[----:B------:R-:W-:-:S05]  /*03d0*/  IMAD.IADD R3, R8, 0x1, R3 ;  /* 0x0000000108037824 */ /* 0x000fca00078e0203 */
[----:B------:R-:W-:Y:S02]  /*03e0*/  LEA R4, R3, UR4, 0x2 ;  /* 0x0000000403047c11 */ /* 0x000fe4000f8e10ff */
[----:B------:R-:W-:Y:S01]  /*03f0*/  LOP3.LUT R18, R18, 0x3c, R21, 0xf8, !PT ;  /* 0x0000003c12127812 */ /* 0x000fe200078ef815 */
[----:B------:R-:W0:Y:S04]  /*0400*/  LDC.64 R2, c[0x0][0x218] ;  /* 0x00008600ff027b82 */ /* 0x000e280000000a00 */
[----:B------:R-:W-:-:S05]  /*0410*/  IMAD.HI R9, R18, 0x66666667, RZ ;  /* 0x6666666712097827 */ /* 0x000fca00078e02ff */
[----:B------:R-:W-:-:S04]  /*0420*/  SHF.R.U32.HI R10, RZ, 0x1f, R9 ;  /* 0x0000001fff0a7819 */ /* 0x000fc80000011609 */
[----:B------:R-:W-:Y:S02]  /*0430*/  LEA.HI.SX32 R11, R9, R10, 0x1b ;  /* 0x0000000a090b7211 */ /* 0x000fe400078fdaff */
[----:B------:R-:W-:Y:S02]  /*0440*/  LOP3.LUT R10, R8, 0x200, RZ, 0xfc, !PT ;  /* 0x00000200080a7812 */ /* 0x000fe400078efcff */
[----:B------:R-:W-:Y:S01]  /*0450*/  LOP3.LUT R9, R0, R19, RZ, 0xfc, !PT ;  /* 0x0000001300097212 */ /* 0x000fe200078efcff */
[C---:B------:R-:W-:Y:S01]  /*0460*/  IMAD R18, R11.reuse, -0x50, R18 ;  /* 0xffffffb00b127824 */ /* 0x040fe200078e0212 */
[----:B------:R-:W-:Y:S02]  /*0470*/  LOP3.LUT R0, R0, 0x8, R19, 0xfe, !PT ;  /* 0x0000000800007812 */ /* 0x000fe400078efe13 */
[----:B------:R-:W-:Y:S01]  /*0480*/  SHF.R.U32.HI R10, RZ, 0x4, R10 ;  /* 0x00000004ff0a7819 */ /* 0x000fe2000001160a */
[----:B------:R-:W-:Y:S01]  /*0490*/  IMAD R18, R11, 0x2d0, R18 ;  /* 0x000002d00b127824 */ /* 0x000fe200078e0212 */
[----:B------:R-:W-:-:S02]  /*04a0*/  ISETP.GE.AND P1, PT, R9, 0x9, PT ;  /* 0x000000090900780c */ /* 0x000fc40003f26270 */
[----:B------:R-:W-:Y:S02]  /*04b0*/  ISETP.GE.AND P0, PT, R0, 0x9, PT ;  /* 0x000000090000780c */ /* 0x000fe40003f06270 */
[----:B------:R-:W-:Y:S01]  /*04c0*/  LOP3.LUT R11, R10, 0x3c, RZ, 0xc0, !PT ;  /* 0x0000003c0a0b7812 */ /* 0x000fe200078ec0ff */
[----:B------:R-:W-:-:S04]  /*04d0*/  IMAD R9, R9, 0x50, R18 ;  /* 0x0000005009097824 */ /* 0x000fc800078e0212 */
[----:B------:R-:W-:Y:S02]  /*04e0*/  IMAD.IADD R11, R8, 0x1, R11 ;  /* 0x00000001080b7824 */ /* 0x000fe400078e020b */
[----:B0-----:R-:W-:-:S03]  /*04f0*/  IMAD.WIDE R8, R9, 0x4, R2 ;  /* 0x0000000409087825 */ /* 0x001fc600078e0202 */
[----:B------:R-:W-:Y:S01]  /*0500*/  LEA R11, R11, UR4, 0x2 ;  /* 0x000000040b0b7c11 */ /* 0x000fe2000f8e10ff */
[----:B--2---:R-:W-:Y:S04]  /*0510*/  STS [R13], R20 ;  /* 0x000000140d007388 */ /* 0x004fe80000000800 */
[----:B---3--:R-:W-:Y:S04]  /*0520*/  STS [R13+0x40], R22 ;  /* 0x000040160d007388 */ /* 0x008fe80000000800 */
[----:B-----5:R-:W-:Y:S04]  /*0530*/  STS [R13+0x60], R23 ;  /* 0x000060170d007388 */ /* 0x020fe80000000800 */
[----:B------:R-:W-:Y:S04]  /*0540*/  STS [R13+0x20], R24 ;  /* 0x000020180d007388 */ /* 0x000fe80000000800 */
[----:B------:R-:W-:Y:S04]  /*0550*/  STS [R13+0x80], R25 ;  /* 0x000080190d007388 */ /* 0x000fe80000000800 */
[----:B------:R-:W-:Y:S04]  /*0560*/  STS [R13+0xa0], R26 ;  /* 0x0000a01a0d007388 */ /* 0x000fe80000000800 */
[----:B------:R-:W-:Y:S04]  /*0570*/  STS [R13+0xc0], R28 ;  /* 0x0000c01c0d007388 */ /* 0x000fe80000000800 */
[----:B------:R-:W-:Y:S01]  /*0580*/  STS [R13+0xe0], R27 ;  /* 0x0000e01b0d007388 */ /* 0x000fe20000000800 */
[----:B------:R-:W-:Y:S06]  /*0590*/  BAR.SYNC.DEFER_BLOCKING 0x0 ;  /* 0x0000000000007b1d */ /* 0x000fec0000010000 */
[----:B------:R-:W0:Y:S04]  /*05a0*/  LDS.128 R4, [R4] ;  /* 0x0000000004047984 */ /* 0x000e280000000c00 */
[----:B0-----:R0:W-:Y:S02]  /*05b0*/  @!P1 STG.E.128 desc[UR6][R8.64], R4 ;  /* 0x0000000408009986 */ /* 0x0011e4000c101d06 */
[----:B0-----:R-:W-:Y:S05]  /*05c0*/  @P0 EXIT ;  /* 0x000000000000094d */ /* 0x001fea0003800000 */
[----:B0-----:R-:W0:Y:S01]  /*05d0*/  LDS.128 R8, [R11+0x800] ;  /* 0x000800000b087984 */ /* 0x001e220000000c00 */
[----:B------:R-:W-:-:S04]  /*05e0*/  IMAD R5, R0, 0x50, R18 ;  /* 0x0000005000057824 */ /* 0x000fc800078e0212 */
[----:B------:R-:W-:-:S05]  /*05f0*/  IMAD.WIDE R2, R5, 0x4, R2 ;  /* 0x0000000405027825 */ /* 0x000fca00078e0202 */
[----:B0-----:R-:W-:Y:S01]  /*0600*/  STG.E.128 desc[UR6][R2.64], R8 ;  /* 0x0000000802007986 */ /* 0x001fe2000c101d06 */
[----:B------:R-:W-:Y:S05]  /*0610*/  EXIT ;  /* 0x000000000000794d */ /* 0x000fea0003800000 */
.L_x_0:
[----:B------:R-:W-:-:S00]  /*0620*/  BRA `(.L_x_0) ;  /* 0xfffffffc00fc7947 */ /* 0x000fc0000383ffff */
[----:B------:R-:W-:-:S00]  /*0630*/  NOP ;  /* 0x0000000000007918 */ /* 0x000fc00000000000 */
        /* <DEDUP_REMOVED lines=12> */
.L_x_1:


//--------------------- .nv.shared.triton_poi_fused__native_batch_norm_legit_no_training_convolution_relu_10 --------------------------
	.section	.nv.shared.triton_poi_fused__native_batch_norm_legit_no_training_convolution_relu_10,"aw",@nobits
	.sectionflags	@""
	.align	16
	.zero		1024


//--------------------- .nv.constant0.triton_poi_fused__native_batch_norm_legit_no_training_convolution_relu_10 --------------------------
	.section	.nv.constant0.triton_poi_fused__native_batch_norm_legit_no_training_convolution_relu_10,"a",@progbits
	.sectionflags	@""
	.align	4
.nv.constant0.triton_poi_fused__native_batch_norm_legit_no_training_convolution_relu_10:
	.zero		552
